//
// Generated by NVIDIA NVVM Compiler
//
// Compiler Build ID: CL-36424714
// Cuda compilation tools, release 13.0, V13.0.88
// Based on NVVM 20.0.0
//

.version 9.0
.target sm_100
.address_size 64

	// .globl	_Z12meanFilter_dPhiii

.visible .entry _Z12meanFilter_dPhiii(
	.param .u64 .ptr .align 1 _Z12meanFilter_dPhiii_param_0,
	.param .u32 _Z12meanFilter_dPhiii_param_1,
	.param .u32 _Z12meanFilter_dPhiii_param_2,
	.param .u32 _Z12meanFilter_dPhiii_param_3
)
{


	ret;

}


// ===== COMPILED SASS (sm_100) =====

	.target	sm_100

	.elftype	@"ET_EXEC"


//--------------------- .note.nv.tkinfo           --------------------------
	.section	.note.nv.tkinfo,"",@"SHT_NOTE"
	.sectionflags	@"SHF_NOTE_NV_TKINFO"
	.tkinfo
        /*0018*/ 	.word	0x00000002
        /*0030*/ 	.string	""
        /*0030*/ 	.string	"ptxas"
        /*0030*/ 	.string	"Cuda compilation tools, release 13.0, V13.0.88"
        /*0030*/ 	.string	"Build cuda_13.0.r13.0/compiler.36424714_0"
        /*0030*/ 	.string	"-arch sm_100 -m 64 "



//--------------------- .note.nv.cuinfo           --------------------------
	.section	.note.nv.cuinfo,"",@"SHT_NOTE"
	.sectionflags	@"SHF_NOTE_NV_CUINFO"
        /*0018*/ 	.short	0x0002
        /*001a*/ 	.short	0x0064
        /*001c*/ 	.short	0x0082
	.zero		2


//--------------------- .nv.info                  --------------------------
	.section	.nv.info,"",@"SHT_CUDA_INFO"
	.align	4


	//----- nvinfo : EIATTR_REGCOUNT
	.align		4
        /*0000*/ 	.byte	0x04, 0x2f
        /*0002*/ 	.short	(.L_1 - .L_0)
	.align		4
.L_0:
        /*0004*/ 	.word	index@(_Z12meanFilter_dPhiii)
        /*0008*/ 	.word	0x00000004


	//----- nvinfo : EIATTR_FRAME_SIZE
	.align		4
.L_1:
        /*000c*/ 	.byte	0x04, 0x11
        /*000e*/ 	.short	(.L_3 - .L_2)
	.align		4
.L_2:
        /*0010*/ 	.word	index@(_Z12meanFilter_dPhiii)
        /*0014*/ 	.word	0x00000000


	//----- nvinfo : EIATTR_MIN_STACK_SIZE
	.align		4
.L_3:
        /*0018*/ 	.byte	0x04, 0x12
        /*001a*/ 	.short	(.L_5 - .L_4)
	.align		4
.L_4:
        /*001c*/ 	.word	index@(_Z12meanFilter_dPhiii)
        /*0020*/ 	.word	0x00000000
.L_5:


//--------------------- .nv.compat                --------------------------
	.section	.nv.compat,"",@"SHT_CUDA_COMPAT_INFO"
	.align	4
        /*0000*/ 	.byte	0x02, 0x09, 0x00, 0x00, 0x02, 0x02, 0x01, 0x00, 0x02, 0x05, 0x05, 0x00, 0x03, 0x07, 0x01, 0x01
        /*0010*/ 	.byte	0x02, 0x03, 0x00, 0x00, 0x02, 0x06, 0x01, 0x00, 0x04, 0x0b, 0x08, 0x00, 0x09, 0x00, 0x00, 0x00
        /*0020*/ 	.byte	0x00, 0x00, 0x00, 0x00


//--------------------- .nv.info._Z12meanFilter_dPhiii --------------------------
	.section	.nv.info._Z12meanFilter_dPhiii,"",@"SHT_CUDA_INFO"
	.sectionflags	@""
	.align	4


	//----- nvinfo : EIATTR_CUDA_API_VERSION
	.align		4
        /*0000*/ 	.byte	0x04, 0x37
        /*0002*/ 	.short	(.L_7 - .L_6)
.L_6:
        /*0004*/ 	.word	0x00000082


	//----- nvinfo : EIATTR_KPARAM_INFO
	.align		4
.L_7:
        /*0008*/ 	.byte	0x04, 0x17
        /*000a*/ 	.short	(.L_9 - .L_8)
.L_8:
        /*000c*/ 	.word	0x00000000
        /*0010*/ 	.short	0x0003
        /*0012*/ 	.short	0x0010
        /*0014*/ 	.byte	0x00, 0xf0, 0x11, 0x00


	//----- nvinfo : EIATTR_KPARAM_INFO
	.align		4
.L_9:
        /*0018*/ 	.byte	0x04, 0x17
        /*001a*/ 	.short	(.L_11 - .L_10)
.L_10:
        /*001c*/ 	.word	0x00000000
        /*0020*/ 	.short	0x0002
        /*0022*/ 	.short	0x000c
        /*0024*/ 	.byte	0x00, 0xf0, 0x11, 0x00


	//----- nvinfo : EIATTR_KPARAM_INFO
	.align		4
.L_11:
        /*0028*/ 	.byte	0x04, 0x17
        /*002a*/ 	.short	(.L_13 - .L_12)
.L_12:
        /*002c*/ 	.word	0x00000000
        /*0030*/ 	.short	0x0001
        /*0032*/ 	.short	0x0008
        /*0034*/ 	.byte	0x00, 0xf0, 0x11, 0x00


	//----- nvinfo : EIATTR_KPARAM_INFO
	.align		4
.L_13:
        /*0038*/ 	.byte	0x04, 0x17
        /*003a*/ 	.short	(.L_15 - .L_14)
.L_14:
        /*003c*/ 	.word	0x00000000
        /*0040*/ 	.short	0x0000
        /*0042*/ 	.short	0x0000
        /*0044*/ 	.byte	0x00, 0xf5, 0x21, 0x00


	//----- nvinfo : EIATTR_SPARSE_MMA_MASK
	.align		4
.L_15:
        /*0048*/ 	.byte	0x03, 0x50
        /*004a*/ 	.short	0x0000


	//----- nvinfo : EIATTR_MAXREG_COUNT
	.align		4
        /*004c*/ 	.byte	0x03, 0x1b
        /*004e*/ 	.short	0x00ff


	//----- nvinfo : EIATTR_MERCURY_ISA_VERSION
	.align		4
        /*0050*/ 	.byte	0x03, 0x5f
        /*0052*/ 	.short	0x0101


	//----- nvinfo : EIATTR_VRC_CTA_INIT_COUNT
	.align		4
        /*0054*/ 	.byte	0x02, 0x4a
	.zero		1
	.zero		1


	//----- nvinfo : EIATTR_EXIT_INSTR_OFFSETS
	.align		4
        /*0058*/ 	.byte	0x04, 0x1c
        /*005a*/ 	.short	(.L_17 - .L_16)


	//   ....[0]....
.L_16:
        /*005c*/ 	.word	0x00000010


	//----- nvinfo : EIATTR_CBANK_PARAM_SIZE
	.align		4
.L_17:
        /*0060*/ 	.byte	0x03, 0x19
        /*0062*/ 	.short	0x0014


	//----- nvinfo : EIATTR_PARAM_CBANK
	.align		4
        /*0064*/ 	.byte	0x04, 0x0a
        /*0066*/ 	.short	(.L_19 - .L_18)
	.align		4
.L_18:
        /*0068*/ 	.word	index@(.nv.constant0._Z12meanFilter_dPhiii)
        /*006c*/ 	.short	0x0380
        /*006e*/ 	.short	0x0014


	//----- nvinfo : EIATTR_SW_WAR
	.align		4
.L_19:
        /*0070*/ 	.byte	0x04, 0x36
        /*0072*/ 	.short	(.L_21 - .L_20)
.L_20:
        /*0074*/ 	.word	0x00000008
.L_21:


//--------------------- .nv.callgraph             --------------------------
	.section	.nv.callgraph,"",@"SHT_CUDA_CALLGRAPH"
	.align	4
	.sectionentsize	8
	.align		4
        /*0000*/ 	.word	0x00000000
	.align		4
        /*0004*/ 	.word	0xffffffff
	.align		4
        /*0008*/ 	.word	0x00000000
	.align		4
        /*000c*/ 	.word	0xfffffffe
	.align		4
        /*0010*/ 	.word	0x00000000
	.align		4
        /*0014*/ 	.word	0xfffffffd
	.align		4
        /*0018*/ 	.word	0x00000000
	.align		4
        /*001c*/ 	.word	0xfffffffc


//--------------------- .text._Z12meanFilter_dPhiii --------------------------
	.section	.text._Z12meanFilter_dPhiii,"ax",@progbits
	.align	128
        .global         _Z12meanFilter_dPhiii
        .type           _Z12meanFilter_dPhiii,@function
        .size           _Z12meanFilter_dPhiii,(.L_x_1 - _Z12meanFilter_dPhiii)
        .other          _Z12meanFilter_dPhiii,@"STO_CUDA_ENTRY STV_DEFAULT"
_Z12meanFilter_dPhiii:
.text._Z12meanFilter_dPhiii:
[----:B------:R-:W-:Y:S01]  /*0000*/  LDC R1, c[0x0][0x37c] ;  /* 0x0000df00ff017b82 */ /* 0x000fe20000000800 */
[----:B------:R-:W-:Y:S05]  /*0010*/  EXIT ;  /* 0x000000000000794d */ /* 0x000fea0003800000 */
.L_x_0:
[----:B------:R-:W-:-:S00]  /*0020*/  BRA `(.L_x_0) ;  /* 0xfffffffc00fc7947 */ /* 0x000fc0000383ffff */
[----:B------:R-:W-:-:S00]  /*0030*/  NOP ;  /* 0x0000000000007918 */ /* 0x000fc00000000000 */
        /* <DEDUP_REMOVED lines=12> */
.L_x_1:


//--------------------- .nv.shared.reserved.0     --------------------------
	.section	.nv.shared.reserved.0,"aw",@nobits
	.weak		__nv_reservedSMEM_offset_0_alias
	.size		__nv_reservedSMEM_offset_0_alias, 0, 64
	.other		__nv_reservedSMEM_offset_0_alias,@"STO_CUDA_RESERVED_SHARED STV_DEFAULT"
__nv_reservedSMEM_offset_0_alias:
	.zero		0
	.zero		64


//--------------------- .nv.constant0._Z12meanFilter_dPhiii --------------------------
	.section	.nv.constant0._Z12meanFilter_dPhiii,"a",@progbits
	.sectionflags	@""
	.align	4
.nv.constant0._Z12meanFilter_dPhiii:
	.zero		916


//--------------------- SYMBOLS --------------------------

	.type		.nv.reservedSmem.offset0,@object
	.size		.nv.reservedSmem.offset0,0x4
